	.headerflags	@"EF_CUDA_TEXMODE_UNIFIED EF_CUDA_64BIT_ADDRESS EF_CUDA_ACCELERATORS EF_CUDA_SM90 EF_CUDA_VIRTUAL_SM(EF_CUDA_SM90)"
	.elftype	@"ET_EXEC"


//--------------------- .nv.info                  --------------------------
	.section	.nv.info,"",@"SHT_CUDA_INFO"
	.align	4


	//----- nvinfo : EIATTR_REGCOUNT
	.align		4
        /*0000*/ 	.byte	0x04, 0x2f
        /*0002*/ 	.short	(.L_1 - .L_0)
	.align		4
.L_0:
        /*0004*/ 	.word	index@(triton_poi_fused__to_copy_20)
        /*0008*/ 	.word	0x0000000a


	//----- nvinfo : EIATTR_MIN_STACK_SIZE
	.align		4
.L_1:
        /*000c*/ 	.byte	0x04, 0x12
        /*000e*/ 	.short	(.L_3 - .L_2)
	.align		4
.L_2:
        /*0010*/ 	.word	index@(triton_poi_fused__to_copy_20)
        /*0014*/ 	.word	0x00000000


	//----- nvinfo : EIATTR_FRAME_SIZE
	.align		4
.L_3:
        /*0018*/ 	.byte	0x04, 0x11
        /*001a*/ 	.short	(.L_5 - .L_4)
	.align		4
.L_4:
        /*001c*/ 	.word	index@(triton_poi_fused__to_copy_20)
        /*0020*/ 	.word	0x00000000


	//----- nvinfo : EIATTR_MIN_STACK_SIZE
	.align		4
.L_5:
        /*0024*/ 	.byte	0x04, 0x12
        /*0026*/ 	.short	(.L_7 - .L_6)
	.align		4
.L_6:
        /*0028*/ 	.word	index@(triton_poi_fused__to_copy_20)
        /*002c*/ 	.word	0x00000000
.L_7:


//--------------------- .nv.info.triton_poi_fused__to_copy_20 --------------------------
	.section	.nv.info.triton_poi_fused__to_copy_20,"",@"SHT_CUDA_INFO"
	.sectionflags	@""
	.align	4


	//----- nvinfo : EIATTR_CUDA_API_VERSION
	.align		4
        /*0000*/ 	.byte	0x04, 0x37
        /*0002*/ 	.short	(.L_9 - .L_8)
.L_8:
        /*0004*/ 	.word	0x0000007c


	//----- nvinfo : EIATTR_KPARAM_INFO
	.align		4
.L_9:
        /*0008*/ 	.byte	0x04, 0x17
        /*000a*/ 	.short	(.L_11 - .L_10)
.L_10:
        /*000c*/ 	.word	0x00000000
        /*0010*/ 	.short	0x0001
        /*0012*/ 	.short	0x0008
        /*0014*/ 	.byte	0x00, 0xf0, 0x11, 0x00


	//----- nvinfo : EIATTR_KPARAM_INFO
	.align		4
.L_11:
        /*0018*/ 	.byte	0x04, 0x17
        /*001a*/ 	.short	(.L_13 - .L_12)
.L_12:
        /*001c*/ 	.word	0x00000000
        /*0020*/ 	.short	0x0000
        /*0022*/ 	.short	0x0000
        /*0024*/ 	.byte	0x00, 0xf4, 0x21, 0x00


	//----- nvinfo : EIATTR_SPARSE_MMA_MASK
	.align		4
.L_13:
        /*0028*/ 	.byte	0x03, 0x50
        /*002a*/ 	.short	0x0000


	//----- nvinfo : EIATTR_MAXREG_COUNT
	.align		4
        /*002c*/ 	.byte	0x03, 0x1b
        /*002e*/ 	.short	0x00ff


	//----- nvinfo : EIATTR_EXIT_INSTR_OFFSETS
	.align		4
        /*0030*/ 	.byte	0x04, 0x1c
        /*0032*/ 	.short	(.L_15 - .L_14)


	//   ....[0]....
.L_14:
        /*0034*/ 	.word	0x00000170


	//   ....[1]....
        /*0038*/ 	.word	0x000001a0


	//----- nvinfo : EIATTR_REQNTID
	.align		4
.L_15:
        /*003c*/ 	.byte	0x04, 0x10
        /*003e*/ 	.short	(.L_17 - .L_16)
.L_16:
        /*0040*/ 	.word	0x00000020
        /*0044*/ 	.word	0x00000001
        /*0048*/ 	.word	0x00000001


	//----- nvinfo : EIATTR_CBANK_PARAM_SIZE
	.align		4
.L_17:
        /*004c*/ 	.byte	0x03, 0x19
        /*004e*/ 	.short	0x000c


	//----- nvinfo : EIATTR_PARAM_CBANK
	.align		4
        /*0050*/ 	.byte	0x04, 0x0a
        /*0052*/ 	.short	(.L_19 - .L_18)
	.align		4
.L_18:
        /*0054*/ 	.word	index@(.nv.constant0.triton_poi_fused__to_copy_20)
        /*0058*/ 	.short	0x0210
        /*005a*/ 	.short	0x000c


	//----- nvinfo : EIATTR_SW_WAR
	.align		4
.L_19:
        /*005c*/ 	.byte	0x04, 0x36
        /*005e*/ 	.short	(.L_21 - .L_20)
.L_20:
        /*0060*/ 	.word	0x00000008
.L_21:


//--------------------- .nv.callgraph             --------------------------
	.section	.nv.callgraph,"",@"SHT_CUDA_CALLGRAPH"
	.align	4
	.sectionentsize	8
	.align		4
        /*0000*/ 	.word	0x00000000
	.align		4
        /*0004*/ 	.word	0xffffffff
	.align		4
        /*0008*/ 	.word	0x00000000
	.align		4
        /*000c*/ 	.word	0xfffffffe
	.align		4
        /*0010*/ 	.word	0x00000000
	.align		4
        /*0014*/ 	.word	0xfffffffd
	.align		4
        /*0018*/ 	.word	0x00000000
	.align		4
        /*001c*/ 	.word	0xfffffffc


//--------------------- .text.triton_poi_fused__to_copy_20 --------------------------
	.section	.text.triton_poi_fused__to_copy_20,"ax",@progbits
	.align	128
        .global         triton_poi_fused__to_copy_20
        .type           triton_poi_fused__to_copy_20,@function
        .size           triton_poi_fused__to_copy_20,(.L_x_1 - triton_poi_fused__to_copy_20)
        .other          triton_poi_fused__to_copy_20,@"STO_CUDA_ENTRY STV_DEFAULT"
triton_poi_fused__to_copy_20:
.text.triton_poi_fused__to_copy_20:
[----:B------:R-:W0:Y:S02]  /*0000*/  LDC R1, c[0x0][0x28] ;  /* 0x00000a00ff017b82 */ /* 0x000e240000000800 */
[----:B------:R-:W1:Y:S01]  /*0010*/  S2R R0, SR_TID.X ;  /* 0x0000000000007919 */ /* 0x000e620000002100 */
[----:B------:R-:W-:Y:S01]  /*0020*/  IMAD.MOV.U32 R7, RZ, RZ, 0x3f000000 ;  /* 0x3f000000ff077424 */ /* 0x000fe200078e00ff */
[----:B------:R-:W2:Y:S01]  /*0030*/  S2R R5, SR_CTAID.X ;  /* 0x0000000000057919 */ /* 0x000ea20000002500 */
[----:B-1----:R-:W-:-:S05]  /*0040*/  IMAD.SHL.U32 R0, R0, 0x2, RZ ;  /* 0x0000000200007824 */ /* 0x002fca00078e00ff */
[----:B------:R-:W-:-:S05]  /*0050*/  LOP3.LUT R0, R0, 0x3e, RZ, 0xc0, !PT ;  /* 0x0000003e00007812 */ /* 0x000fca00078ec0ff */
[----:B--2---:R-:W-:-:S05]  /*0060*/  IMAD R5, R5, 0x40, R0 ;  /* 0x0000004005057824 */ /* 0x004fca00078e0200 */
[----:B------:R-:W-:Y:S02]  /*0070*/  IADD3 R0, R5, 0x1, RZ ;  /* 0x0000000105007810 */ /* 0x000fe40007ffe0ff */
[----:B------:R-:W-:Y:S02]  /*0080*/  I2FP.F32.S32 R2, R5 ;  /* 0x0000000500027245 */ /* 0x000fe40000201400 */
[----:B------:R-:W-:Y:S02]  /*0090*/  I2FP.F32.S32 R0, R0 ;  /* 0x0000000000007245 */ /* 0x000fe40000201400 */
[----:B------:R-:W-:Y:S01]  /*00a0*/  ISETP.GE.AND P0, PT, R5, 0x40, PT ;  /* 0x000000400500780c */ /* 0x000fe20003f06270 */
[----:B------:R-:W-:Y:S02]  /*00b0*/  FADD R2, R2, 0.5 ;  /* 0x3f00000002027421 */ /* 0x000fe40000000000 */
[----:B------:R-:W-:Y:S02]  /*00c0*/  FADD R0, R0, 0.5 ;  /* 0x3f00000000007421 */ /* 0x000fe40000000000 */
[----:B------:R-:W-:-:S02]  /*00d0*/  FFMA R4, R2, R7, -0.5 ;  /* 0xbf00000002047423 */ /* 0x000fc40000000007 */
[----:B------:R-:W1:Y:S01]  /*00e0*/  LDC.64 R2, c[0x0][0x210] ;  /* 0x00008400ff027b82 */ /* 0x000e620000000a00 */
[----:B------:R-:W-:Y:S02]  /*00f0*/  FFMA R0, R0, R7, -0.5 ;  /* 0xbf00000000007423 */ /* 0x000fe40000000007 */
[----:B------:R-:W-:-:S03]  /*0100*/  FMNMX R4, RZ, R4, !PT ;  /* 0x00000004ff047209 */ /* 0x000fc60007800000 */
[----:B------:R-:W-:-:S03]  /*0110*/  FMNMX R0, RZ, R0, !PT ;  /* 0x00000000ff007209 */ /* 0x000fc60007800000 */
[----:B------:R-:W2:Y:S08]  /*0120*/  F2I.TRUNC.NTZ R4, R4 ;  /* 0x0000000400047305 */ /* 0x000eb0000020f100 */
[----:B------:R-:W3:Y:S01]  /*0130*/  F2I.TRUNC.NTZ R6, R0 ;  /* 0x0000000000067305 */ /* 0x000ee2000020f100 */
[----:B-1----:R-:W-:Y:S01]  /*0140*/  IMAD.WIDE R2, R5, 0x8, R2 ;  /* 0x0000000805027825 */ /* 0x002fe200078e0202 */
[----:B--2---:R-:W-:-:S02]  /*0150*/  SHF.R.S32.HI R5, RZ, 0x1f, R4 ;  /* 0x0000001fff057819 */ /* 0x004fc40000011404 */
[----:B---3--:R-:W-:Y:S01]  /*0160*/  SHF.R.S32.HI R7, RZ, 0x1f, R6 ;  /* 0x0000001fff077819 */ /* 0x008fe20000011406 */
[----:B------:R-:W-:Y:S06]  /*0170*/  @P0 EXIT ;  /* 0x000000000000094d */ /* 0x000fec0003800000 */
[----:B------:R-:W-:Y:S02]  /*0180*/  ULDC.64 UR4, c[0x0][0x208] ;  /* 0x0000820000047ab9 */ /* 0x000fe40000000a00 */
[----:B------:R-:W-:Y:S01]  /*0190*/  STG.E.128 desc[UR4][R2.64], R4 ;  /* 0x0000000402007986 */ /* 0x000fe2000c101d04 */
[----:B------:R-:W-:Y:S05]  /*01a0*/  EXIT ;  /* 0x000000000000794d */ /* 0x000fea0003800000 */
.L_x_0:
[----:B------:R-:W-:-:S00]  /*01b0*/  BRA `(.L_x_0) ;  /* 0xfffffffc00fc7947 */ /* 0x000fc0000383ffff */
[----:B------:R-:W-:-:S00]  /*01c0*/  NOP ;  /* 0x0000000000007918 */ /* 0x000fc00000000000 */
        /* <DEDUP_REMOVED lines=11> */
.L_x_1:


//--------------------- .nv.constant0.triton_poi_fused__to_copy_20 --------------------------
	.section	.nv.constant0.triton_poi_fused__to_copy_20,"a",@progbits
	.sectionflags	@""
	.align	4
.nv.constant0.triton_poi_fused__to_copy_20:
	.zero		540
